	.headerflags	@"EF_CUDA_TEXMODE_UNIFIED EF_CUDA_64BIT_ADDRESS EF_CUDA_ACCELERATORS EF_CUDA_SM90 EF_CUDA_VIRTUAL_SM(EF_CUDA_SM90)"
	.elftype	@"ET_EXEC"


//--------------------- .nv.info                  --------------------------
	.section	.nv.info,"",@"SHT_CUDA_INFO"
	.align	4


	//----- nvinfo : EIATTR_REGCOUNT
	.align		4
        /*0000*/ 	.byte	0x04, 0x2f
        /*0002*/ 	.short	(.L_3 - .L_2)
	.align		4
.L_2:
        /*0004*/ 	.word	index@(triton_poi_fused__native_batch_norm_legit_no_training_convolution_relu_8)
        /*0008*/ 	.word	0x00000016


	//----- nvinfo : EIATTR_MIN_STACK_SIZE
	.align		4
.L_3:
        /*000c*/ 	.byte	0x04, 0x12
        /*000e*/ 	.short	(.L_5 - .L_4)
	.align		4
.L_4:
        /*0010*/ 	.word	index@(triton_poi_fused__native_batch_norm_legit_no_training_convolution_relu_8)
        /*0014*/ 	.word	0x00000000


	//----- nvinfo : EIATTR_FRAME_SIZE
	.align		4
.L_5:
        /*0018*/ 	.byte	0x04, 0x11
        /*001a*/ 	.short	(.L_7 - .L_6)
	.align		4
.L_6:
        /*001c*/ 	.word	index@(triton_poi_fused__native_batch_norm_legit_no_training_convolution_relu_8)
        /*0020*/ 	.word	0x00000000


	//----- nvinfo : EIATTR_MIN_STACK_SIZE
	.align		4
.L_7:
        /*0024*/ 	.byte	0x04, 0x12
        /*0026*/ 	.short	(.L_9 - .L_8)
	.align		4
.L_8:
        /*0028*/ 	.word	index@(triton_poi_fused__native_batch_norm_legit_no_training_convolution_relu_8)
        /*002c*/ 	.word	0x00000000
.L_9:


//--------------------- .nv.info.triton_poi_fused__native_batch_norm_legit_no_training_convolution_relu_8 --------------------------
	.section	.nv.info.triton_poi_fused__native_batch_norm_legit_no_training_convolution_relu_8,"",@"SHT_CUDA_INFO"
	.sectionflags	@""
	.align	4


	//----- nvinfo : EIATTR_CUDA_API_VERSION
	.align		4
        /*0000*/ 	.byte	0x04, 0x37
        /*0002*/ 	.short	(.L_11 - .L_10)
.L_10:
        /*0004*/ 	.word	0x0000007c


	//----- nvinfo : EIATTR_KPARAM_INFO
	.align		4
.L_11:
        /*0008*/ 	.byte	0x04, 0x17
        /*000a*/ 	.short	(.L_13 - .L_12)
.L_12:
        /*000c*/ 	.word	0x00000000
        /*0010*/ 	.short	0x0008
        /*0012*/ 	.short	0x003c
        /*0014*/ 	.byte	0x00, 0xf0, 0x11, 0x00


	//----- nvinfo : EIATTR_KPARAM_INFO
	.align		4
.L_13:
        /*0018*/ 	.byte	0x04, 0x17
        /*001a*/ 	.short	(.L_15 - .L_14)
.L_14:
        /*001c*/ 	.word	0x00000000
        /*0020*/ 	.short	0x0007
        /*0022*/ 	.short	0x0038
        /*0024*/ 	.byte	0x00, 0xf0, 0x11, 0x00


	//----- nvinfo : EIATTR_KPARAM_INFO
	.align		4
.L_15:
        /*0028*/ 	.byte	0x04, 0x17
        /*002a*/ 	.short	(.L_17 - .L_16)
.L_16:
        /*002c*/ 	.word	0x00000000
        /*0030*/ 	.short	0x0006
        /*0032*/ 	.short	0x0030
        /*0034*/ 	.byte	0x00, 0xf4, 0x21, 0x00


	//----- nvinfo : EIATTR_KPARAM_INFO
	.align		4
.L_17:
        /*0038*/ 	.byte	0x04, 0x17
        /*003a*/ 	.short	(.L_19 - .L_18)
.L_18:
        /*003c*/ 	.word	0x00000000
        /*0040*/ 	.short	0x0005
        /*0042*/ 	.short	0x0028
        /*0044*/ 	.byte	0x00, 0xf4, 0x21, 0x00


	//----- nvinfo : EIATTR_KPARAM_INFO
	.align		4
.L_19:
        /*0048*/ 	.byte	0x04, 0x17
        /*004a*/ 	.short	(.L_21 - .L_20)
.L_20:
        /*004c*/ 	.word	0x00000000
        /*0050*/ 	.short	0x0004
        /*0052*/ 	.short	0x0020
        /*0054*/ 	.byte	0x00, 0xf4, 0x21, 0x00


	//----- nvinfo : EIATTR_KPARAM_INFO
	.align		4
.L_21:
        /*0058*/ 	.byte	0x04, 0x17
        /*005a*/ 	.short	(.L_23 - .L_22)
.L_22:
        /*005c*/ 	.word	0x00000000
        /*0060*/ 	.short	0x0003
        /*0062*/ 	.short	0x0018
        /*0064*/ 	.byte	0x00, 0xf4, 0x21, 0x00


	//----- nvinfo : EIATTR_KPARAM_INFO
	.align		4
.L_23:
        /*0068*/ 	.byte	0x04, 0x17
        /*006a*/ 	.short	(.L_25 - .L_24)
.L_24:
        /*006c*/ 	.word	0x00000000
        /*0070*/ 	.short	0x0002
        /*0072*/ 	.short	0x0010
        /*0074*/ 	.byte	0x00, 0xf4, 0x21, 0x00


	//----- nvinfo : EIATTR_KPARAM_INFO
	.align		4
.L_25:
        /*0078*/ 	.byte	0x04, 0x17
        /*007a*/ 	.short	(.L_27 - .L_26)
.L_26:
        /*007c*/ 	.word	0x00000000
        /*0080*/ 	.short	0x0001
        /*0082*/ 	.short	0x0008
        /*0084*/ 	.byte	0x00, 0xf4, 0x21, 0x00


	//----- nvinfo : EIATTR_KPARAM_INFO
	.align		4
.L_27:
        /*0088*/ 	.byte	0x04, 0x17
        /*008a*/ 	.short	(.L_29 - .L_28)
.L_28:
        /*008c*/ 	.word	0x00000000
        /*0090*/ 	.short	0x0000
        /*0092*/ 	.short	0x0000
        /*0094*/ 	.byte	0x00, 0xf4, 0x21, 0x00


	//----- nvinfo : EIATTR_SPARSE_MMA_MASK
	.align		4
.L_29:
        /*0098*/ 	.byte	0x03, 0x50
        /*009a*/ 	.short	0x0000


	//----- nvinfo : EIATTR_MAXREG_COUNT
	.align		4
        /*009c*/ 	.byte	0x03, 0x1b
        /*009e*/ 	.short	0x00ff


	//----- nvinfo : EIATTR_EXIT_INSTR_OFFSETS
	.align		4
        /*00a0*/ 	.byte	0x04, 0x1c
        /*00a2*/ 	.short	(.L_31 - .L_30)


	//   ....[0]....
.L_30:
        /*00a4*/ 	.word	0x00000640


	//   ....[1]....
        /*00a8*/ 	.word	0x00000660


	//----- nvinfo : EIATTR_REQNTID
	.align		4
.L_31:
        /*00ac*/ 	.byte	0x04, 0x10
        /*00ae*/ 	.short	(.L_33 - .L_32)
.L_32:
        /*00b0*/ 	.word	0x00000080
        /*00b4*/ 	.word	0x00000001
        /*00b8*/ 	.word	0x00000001


	//----- nvinfo : EIATTR_CBANK_PARAM_SIZE
	.align		4
.L_33:
        /*00bc*/ 	.byte	0x03, 0x19
        /*00be*/ 	.short	0x0040


	//----- nvinfo : EIATTR_PARAM_CBANK
	.align		4
        /*00c0*/ 	.byte	0x04, 0x0a
        /*00c2*/ 	.short	(.L_35 - .L_34)
	.align		4
.L_34:
        /*00c4*/ 	.word	index@(.nv.constant0.triton_poi_fused__native_batch_norm_legit_no_training_convolution_relu_8)
        /*00c8*/ 	.short	0x0210
        /*00ca*/ 	.short	0x0040


	//----- nvinfo : EIATTR_SW_WAR
	.align		4
.L_35:
        /*00cc*/ 	.byte	0x04, 0x36
        /*00ce*/ 	.short	(.L_37 - .L_36)
.L_36:
        /*00d0*/ 	.word	0x00000008
.L_37:


//--------------------- .nv.callgraph             --------------------------
	.section	.nv.callgraph,"",@"SHT_CUDA_CALLGRAPH"
	.align	4
	.sectionentsize	8
	.align		4
        /*0000*/ 	.word	0x00000000
	.align		4
        /*0004*/ 	.word	0xffffffff
	.align		4
        /*0008*/ 	.word	0x00000000
	.align		4
        /*000c*/ 	.word	0xfffffffe
	.align		4
        /*0010*/ 	.word	0x00000000
	.align		4
        /*0014*/ 	.word	0xfffffffd
	.align		4
        /*0018*/ 	.word	0x00000000
	.align		4
        /*001c*/ 	.word	0xfffffffc


//--------------------- .nv.constant4             --------------------------
	.section	.nv.constant4,"a",@progbits
	.align	8
	.align		8
.nv.constant4:
        /*0000*/ 	.dword	_$_str
	.align		8
        /*0008*/ 	.dword	_$_str_$_2


//--------------------- .text.triton_poi_fused__native_batch_norm_legit_no_training_convolution_relu_8 --------------------------
	.section	.text.triton_poi_fused__native_batch_norm_legit_no_training_convolution_relu_8,"ax",@progbits
	.sectionflags	@"SHF_BARRIERS=1"
	.align	128
        .global         triton_poi_fused__native_batch_norm_legit_no_training_convolution_relu_8
        .type           triton_poi_fused__native_batch_norm_legit_no_training_convolution_relu_8,@function
        .size           triton_poi_fused__native_batch_norm_legit_no_training_convolution_relu_8,(.L_x_1 - triton_poi_fused__native_batch_norm_legit_no_training_convolution_relu_8)
        .other          triton_poi_fused__native_batch_norm_legit_no_training_convolution_relu_8,@"STO_CUDA_ENTRY STV_DEFAULT"
triton_poi_fused__native_batch_norm_legit_no_training_convolution_relu_8:
.text.triton_poi_fused__native_batch_norm_legit_no_training_convolution_relu_8:
[----:B------:R-:W0:Y:S01]  /*0000*/  LDC R1, c[0x0][0x28] ;  /* 0x00000a00ff017b82 */ /* 0x000e220000000800 */
[----:B------:R-:W1:Y:S07]  /*0010*/  S2R R8, SR_TID.X ;  /* 0x0000000000087919 */ /* 0x000e6e0000002100 */
[----:B------:R-:W2:Y:S01]  /*0020*/  LDC.64 R4, c[0x0][0x220] ;  /* 0x00008800ff047b82 */ /* 0x000ea20000000a00 */
[----:B------:R-:W-:Y:S01]  /*0030*/  ULDC.64 UR8, c[0x0][0x208] ;  /* 0x0000820000087ab9 */ /* 0x000fe20000000a00 */
[----:B------:R-:W3:Y:S06]  /*0040*/  S2R R2, SR_CTAID.Y ;  /* 0x0000000000027919 */ /* 0x000eec0000002600 */
[----:B------:R-:W4:Y:S08]  /*0050*/  S2UR UR4, SR_CTAID.X ;  /* 0x00000000000479c3 */ /* 0x000f300000002500 */
[----:B------:R-:W5:Y:S08]  /*0060*/  LDC.64 R14, c[0x0][0x218] ;  /* 0x00008600ff0e7b82 */ /* 0x000f700000000a00 */
[----:B------:R-:W5:Y:S01]  /*0070*/  LDC.64 R18, c[0x0][0x210] ;  /* 0x00008400ff127b82 */ /* 0x000f620000000a00 */
[----:B-1----:R-:W-:-:S07]  /*0080*/  IMAD.SHL.U32 R0, R8, 0x2, RZ ;  /* 0x0000000208007824 */ /* 0x002fce00078e00ff */
[----:B------:R-:W1:Y:S01]  /*0090*/  LDC.64 R10, c[0x0][0x228] ;  /* 0x00008a00ff0a7b82 */ /* 0x000e620000000a00 */
[----:B---3--:R-:W-:Y:S01]  /*00a0*/  IMAD.SHL.U32 R9, R2, 0x10, RZ ;  /* 0x0000001002097824 */ /* 0x008fe200078e00ff */
[----:B------:R-:W-:Y:S02]  /*00b0*/  SHF.R.S32.HI R2, RZ, 0x1b, R2 ;  /* 0x0000001bff027819 */ /* 0x000fe40000011402 */
[----:B------:R-:W-:Y:S02]  /*00c0*/  LOP3.LUT R0, R0, 0xe, RZ, 0xc0, !PT ;  /* 0x0000000e00007812 */ /* 0x000fe400078ec0ff */
[----:B------:R-:W-:Y:S02]  /*00d0*/  SGXT R2, R2, 0x1 ;  /* 0x000000010202781a */ /* 0x000fe40000000200 */
[----:B------:R-:W3:Y:S01]  /*00e0*/  LDC.64 R12, c[0x0][0x230] ;  /* 0x00008c00ff0c7b82 */ /* 0x000ee20000000a00 */
[----:B------:R-:W-:-:S04]  /*00f0*/  LOP3.LUT R17, R9, R0, RZ, 0xfc, !PT ;  /* 0x0000000009117212 */ /* 0x000fc800078efcff */
[----:B------:R-:W-:-:S04]  /*0100*/  LEA.HI R2, R2, R17, RZ, 0x9 ;  /* 0x0000001102027211 */ /* 0x000fc800078f48ff */
[----:B------:R-:W-:-:S05]  /*0110*/  LOP3.LUT R6, R2, 0xfffffe00, RZ, 0xc0, !PT ;  /* 0xfffffe0002067812 */ /* 0x000fca00078ec0ff */
[----:B------:R-:W-:-:S04]  /*0120*/  IMAD.IADD R17, R17, 0x1, -R6 ;  /* 0x0000000111117824 */ /* 0x000fc800078e0a06 */
[----:B--2---:R-:W-:-:S06]  /*0130*/  IMAD.WIDE R4, R17, 0x4, R4 ;  /* 0x0000000411047825 */ /* 0x004fcc00078e0204 */
[----:B------:R-:W2:Y:S01]  /*0140*/  LDG.E.EL.64 R4, desc[UR8][R4.64] ;  /* 0x0000000804047981 */ /* 0x000ea2000c2e1b00 */
[----:B------:R-:W-:Y:S01]  /*0150*/  SHF.R.U32.HI R6, RZ, 0x3, R8 ;  /* 0x00000003ff067819 */ /* 0x000fe20000011608 */
[----:B----4-:R-:W-:Y:S01]  /*0160*/  USHF.L.U32 UR4, UR4, 0x4, URZ ;  /* 0x0000000404047899 */ /* 0x010fe2000800063f */
[----:B------:R-:W-:Y:S02]  /*0170*/  IMAD.SHL.U32 R3, R2, 0x10, RZ ;  /* 0x0000001002037824 */ /* 0x000fe400078e00ff */
[----:B------:R-:W-:Y:S01]  /*0180*/  SGXT.U32 R6, R6, 0x4 ;  /* 0x000000040606781a */ /* 0x000fe20000000000 */
[----:B-----5:R-:W-:Y:S02]  /*0190*/  IMAD.WIDE R14, R17, 0x4, R14 ;  /* 0x00000004110e7825 */ /* 0x020fe400078e020e */
[----:B------:R-:W-:Y:S02]  /*01a0*/  LOP3.LUT R16, R3, 0xffffe000, RZ, 0xc0, !PT ;  /* 0xffffe00003107812 */ /* 0x000fe400078ec0ff */
[----:B------:R-:W-:-:S02]  /*01b0*/  LOP3.LUT R2, R6, UR4, RZ, 0xfc, !PT ;  /* 0x0000000406027c12 */ /* 0x000fc4000f8efcff */
[----:B------:R-:W4:Y:S02]  /*01c0*/  LDG.E.EL.64 R14, desc[UR8][R14.64] ;  /* 0x000000080e0e7981 */ /* 0x000f24000c2e1b00 */
[C---:B------:R-:W-:Y:S01]  /*01d0*/  ISETP.GE.AND P0, PT, R2.reuse, 0x10, PT ;  /* 0x000000100200780c */ /* 0x040fe20003f06270 */
[----:B------:R-:W-:Y:S01]  /*01e0*/  IMAD R7, R2, 0x200, R17 ;  /* 0x0000020002077824 */ /* 0x000fe200078e0211 */
[----:B------:R-:W-:-:S03]  /*01f0*/  CS2R R2, SRZ ;  /* 0x0000000000027805 */ /* 0x000fc6000001ff00 */
[----:B------:R-:W-:-:S04]  /*0200*/  IMAD.IADD R7, R7, 0x1, R16 ;  /* 0x0000000107077824 */ /* 0x000fc800078e0210 */
[----:B0-----:R-:W-:-:S05]  /*0210*/  IMAD.WIDE R18, R7, 0x4, R18 ;  /* 0x0000000407127825 */ /* 0x001fca00078e0212 */
[----:B------:R-:W4:Y:S01]  /*0220*/  @!P0 LDG.E.EL.64 R2, desc[UR8][R18.64] ;  /* 0x0000000812028981 */ /* 0x000f22000c2e1b00 */
[----:B-1----:R-:W-:-:S04]  /*0230*/  IMAD.WIDE R10, R17, 0x4, R10 ;  /* 0x00000004110a7825 */ /* 0x002fc800078e020a */
[----:B---3--:R-:W-:Y:S02]  /*0240*/  IMAD.WIDE R12, R17, 0x4, R12 ;  /* 0x00000004110c7825 */ /* 0x008fe400078e020c */
[----:B------:R-:W3:Y:S04]  /*0250*/  LDG.E.EL.64 R10, desc[UR8][R10.64] ;  /* 0x000000080a0a7981 */ /* 0x000ee8000c2e1b00 */
[----:B------:R-:W3:Y:S01]  /*0260*/  LDG.E.EL.64 R12, desc[UR8][R12.64] ;  /* 0x000000080c0c7981 */ /* 0x000ee2000c2e1b00 */
[----:B------:R-:W0:Y:S01]  /*0270*/  S2UR UR6, SR_CgaCtaId ;  /* 0x00000000000679c3 */ /* 0x000e220000008800 */
[----:B------:R-:W-:Y:S02]  /*0280*/  UMOV UR5, 0x400 ;  /* 0x0000040000057882 */ /* 0x000fe40000000000 */
[----:B0-----:R-:W-:Y:S01]  /*0290*/  UPRMT UR5, UR6, 0x654, UR5 ;  /* 0x0000065406057896 */ /* 0x001fe20008000005 */
[----:B------:R-:W-:-:S02]  /*02a0*/  LOP3.LUT R0, R0, UR4, RZ, 0xfc, !PT ;  /* 0x0000000400007c12 */ /* 0x000fc4000f8efcff */
[----:B------:R-:W-:-:S05]  /*02b0*/  LOP3.LUT R9, R9, R6, RZ, 0xfc, !PT ;  /* 0x0000000609097212 */ /* 0x000fca00078efcff */
[----:B------:R-:W-:Y:S02]  /*02c0*/  IMAD R9, R9, 0x10, R0 ;  /* 0x0000001009097824 */ /* 0x000fe400078e0200 */
[----:B--2---:R-:W-:Y:S01]  /*02d0*/  FADD R4, R4, 9.9999997473787516356e-06 ;  /* 0x3727c5ac04047421 */ /* 0x004fe20000000000 */
[----:B------:R-:W-:-:S03]  /*02e0*/  FADD R5, R5, 9.9999997473787516356e-06 ;  /* 0x3727c5ac05057421 */ /* 0x000fc60000000000 */
[----:B------:R-:W0:Y:S08]  /*02f0*/  MUFU.SQRT R16, R4 ;  /* 0x0000000400107308 */ /* 0x000e300000002000 */
[----:B------:R-:W1:Y:S01]  /*0300*/  MUFU.SQRT R17, R5 ;  /* 0x0000000500117308 */ /* 0x000e620000002000 */
[C---:B0-----:R-:W-:Y:S02]  /*0310*/  FSETP.GT.AND P1, PT, R16.reuse, 8.50705917302346158658e+37, PT ;  /* 0x7e8000001000780b */ /* 0x041fe40003f24000 */
[----:B------:R-:W-:-:S02]  /*0320*/  FSETP.GEU.AND P3, PT, R16, 1.175494350822287508e-38, PT ;  /* 0x008000001000780b */ /* 0x000fc40003f6e000 */
[C---:B-1----:R-:W-:Y:S02]  /*0330*/  FSETP.GT.AND P2, PT, R17.reuse, 8.50705917302346158658e+37, PT ;  /* 0x7e8000001100780b */ /* 0x042fe40003f44000 */
[----:B------:R-:W-:-:S07]  /*0340*/  FSETP.GEU.AND P4, PT, R17, 1.175494350822287508e-38, PT ;  /* 0x008000001100780b */ /* 0x000fce0003f8e000 */
[----:B------:R-:W-:Y:S01]  /*0350*/  @P1 FMUL R16, R16, 0.25 ;  /* 0x3e80000010101820 */ /* 0x000fe20000400000 */
[----:B------:R-:W-:-:S03]  /*0360*/  HFMA2.MMA R4, -RZ, RZ, 1.625, 0 ;  /* 0x3e800000ff047435 */ /* 0x000fc600000001ff */
[----:B------:R-:W-:Y:S01]  /*0370*/  @!P3 FMUL R16, R16, 16777216 ;  /* 0x4b8000001010b820 */ /* 0x000fe20000400000 */
[----:B------:R-:W-:-:S04]  /*0380*/  @P2 FMUL R17, R17, 0.25 ;  /* 0x3e80000011112820 */ /* 0x000fc80000400000 */
[----:B------:R-:W-:Y:S01]  /*0390*/  @!P4 FMUL R17, R17, 16777216 ;  /* 0x4b8000001111c820 */ /* 0x000fe20000400000 */
[----:B------:R-:W0:Y:S01]  /*03a0*/  MUFU.RCP R16, R16 ;  /* 0x0000001000107308 */ /* 0x000e220000001000 */
[----:B------:R-:W-:Y:S01]  /*03b0*/  FSEL R5, R4, 1, P1 ;  /* 0x3f80000004057808 */ /* 0x000fe20000800000 */
[----:B----4-:R-:W-:-:S06]  /*03c0*/  FADD R2, -R14, R2 ;  /* 0x000000020e027221 */ /* 0x010fcc0000000100 */
[----:B------:R-:W1:Y:S01]  /*03d0*/  MUFU.RCP R17, R17 ;  /* 0x0000001100117308 */ /* 0x000e620000001000 */
[----:B------:R-:W-:Y:S01]  /*03e0*/  FSEL R4, R4, 1, P2 ;  /* 0x3f80000004047808 */ /* 0x000fe20001000000 */
[----:B------:R-:W-:Y:S02]  /*03f0*/  IMAD.SHL.U32 R14, R8, 0x20, RZ ;  /* 0x00000020080e7824 */ /* 0x000fe400078e00ff */
[----:B------:R-:W-:Y:S01]  /*0400*/  @!P3 FMUL R5, R5, 16777216 ;  /* 0x4b8000000505b820 */ /* 0x000fe20000400000 */
[----:B------:R-:W-:Y:S01]  /*0410*/  FADD R3, -R15, R3 ;  /* 0x000000030f037221 */ /* 0x000fe20000000100 */
[----:B------:R-:W-:Y:S01]  /*0420*/  @!P4 FMUL R4, R4, 16777216 ;  /* 0x4b8000000404c820 */ /* 0x000fe20000400000 */
[----:B------:R-:W-:Y:S01]  /*0430*/  LOP3.LUT R15, R14, 0xe0, RZ, 0xc0, !PT ;  /* 0x000000e00e0f7812 */ /* 0x000fe200078ec0ff */
[----:B0-----:R-:W-:-:S03]  /*0440*/  FMUL R5, R16, R5 ;  /* 0x0000000510057220 */ /* 0x001fc60000400000 */
[----:B------:R-:W-:Y:S01]  /*0450*/  LOP3.LUT R14, R15, 0x10, RZ, 0xfc, !PT ;  /* 0x000000100f0e7812 */ /* 0x000fe200078efcff */
[----:B------:R-:W-:Y:S01]  /*0460*/  FMUL R5, R2, R5 ;  /* 0x0000000502057220 */ /* 0x000fe20000400000 */
[----:B-1----:R-:W-:Y:S01]  /*0470*/  FMUL R4, R17, R4 ;  /* 0x0000000411047220 */ /* 0x002fe20000400000 */
[C---:B------:R-:W-:Y:S02]  /*0480*/  LOP3.LUT R2, R15.reuse, R6, RZ, 0xfc, !PT ;  /* 0x000000060f027212 */ /* 0x040fe400078efcff */
[----:B------:R-:W-:Y:S01]  /*0490*/  LEA.HI R15, R15, UR5, RZ, 0x1e ;  /* 0x000000050f0f7c11 */ /* 0x000fe2000f8ff0ff */
[----:B------:R-:W-:Y:S01]  /*04a0*/  FMUL R4, R3, R4 ;  /* 0x0000000403047220 */ /* 0x000fe20000400000 */
[----:B------:R-:W-:Y:S01]  /*04b0*/  LEA.HI R3, R14, UR5, RZ, 0x1e ;  /* 0x000000050e037c11 */ /* 0x000fe2000f8ff0ff */
[----:B---3--:R-:W-:Y:S02]  /*04c0*/  FFMA R5, R10, R5, R12 ;  /* 0x000000050a057223 */ /* 0x008fe4000000000c */
[----:B------:R-:W-:Y:S01]  /*04d0*/  FFMA R4, R11, R4, R13 ;  /* 0x000000040b047223 */ /* 0x000fe2000000000d */
[----:B------:R-:W-:-:S02]  /*04e0*/  IMAD R15, R2, 0x4, R15 ;  /* 0x00000004020f7824 */ /* 0x000fc400078e020f */
[----:B------:R-:W-:Y:S01]  /*04f0*/  IMAD R12, R2, 0x4, R3 ;  /* 0x00000004020c7824 */ /* 0x000fe200078e0203 */
[----:B------:R-:W-:Y:S02]  /*0500*/  SHF.R.U32.HI R2, RZ, 0x1, R8 ;  /* 0x00000001ff027819 */ /* 0x000fe40000011608 */
[----:B------:R-:W-:Y:S02]  /*0510*/  SHF.L.U32 R3, R8, 0x3, RZ ;  /* 0x0000000308037819 */ /* 0x000fe400000006ff */
[----:B------:R-:W-:Y:S02]  /*0520*/  FSETP.GEU.AND P1, PT, R5, RZ, PT ;  /* 0x000000ff0500720b */ /* 0x000fe40003f2e000 */
[----:B------:R-:W-:Y:S02]  /*0530*/  FSETP.GEU.AND P2, PT, R4, RZ, PT ;  /* 0x000000ff0400720b */ /* 0x000fe40003f4e000 */
[----:B------:R-:W-:Y:S02]  /*0540*/  LOP3.LUT R8, R2, 0x3c, RZ, 0xc0, !PT ;  /* 0x0000003c02087812 */ /* 0x000fe400078ec0ff */
[----:B------:R-:W-:-:S02]  /*0550*/  LOP3.LUT R11, R3, 0x3f8, RZ, 0xc0, !PT ;  /* 0x000003f8030b7812 */ /* 0x000fc400078ec0ff */
[----:B------:R-:W-:Y:S02]  /*0560*/  FSEL R2, R5, RZ, P1 ;  /* 0x000000ff05027208 */ /* 0x000fe40000800000 */
[----:B------:R-:W-:Y:S02]  /*0570*/  FSEL R3, R4, RZ, P2 ;  /* 0x000000ff04037208 */ /* 0x000fe40001000000 */
[----:B------:R-:W-:Y:S01]  /*0580*/  IADD3 R8, R11, UR5, R8 ;  /* 0x000000050b087c10 */ /* 0x000fe2000fffe008 */
[----:B------:R-:W-:Y:S01]  /*0590*/  STS [R15], R2 ;  /* 0x000000020f007388 */ /* 0x000fe20000000800 */
[----:B------:R-:W0:Y:S03]  /*05a0*/  LDC.64 R4, c[0x0][0x238] ;  /* 0x00008e00ff047b82 */ /* 0x000e260000000a00 */
[----:B------:R-:W-:Y:S05]  /*05b0*/  STS [R12+0x40], R3 ;  /* 0x000040030c007388 */ /* 0x000fea0000000800 */
[----:B------:R-:W-:Y:S08]  /*05c0*/  BAR.SYNC.DEFER_BLOCKING 0x0 ;  /* 0x0000000000007b1d */ /* 0x000ff00000010000 */
[----:B------:R-:W1:Y:S01]  /*05d0*/  LDC.64 R10, c[0x0][0x240] ;  /* 0x00009000ff0a7b82 */ /* 0x000e620000000a00 */
[----:B------:R-:W-:Y:S04]  /*05e0*/  LDS R16, [R8] ;  /* 0x0000000008107984 */ /* 0x000fe80000000800 */
[----:B------:R-:W2:Y:S01]  /*05f0*/  LDS R17, [R8+0x4] ;  /* 0x0000040008117984 */ /* 0x000ea20000000800 */
[----:B------:R-:W-:Y:S01]  /*0600*/  ISETP.GE.AND P1, PT, R0, 0x10, PT ;  /* 0x000000100000780c */ /* 0x000fe20003f26270 */
[----:B0-----:R-:W-:-:S04]  /*0610*/  IMAD.WIDE R4, R9, 0x4, R4 ;  /* 0x0000000409047825 */ /* 0x001fc800078e0204 */
[----:B-1----:R-:W-:-:S08]  /*0620*/  IMAD.WIDE R6, R7, 0x4, R10 ;  /* 0x0000000407067825 */ /* 0x002fd000078e020a */
[----:B--2---:R0:W-:Y:S02]  /*0630*/  @!P1 STG.E.64 desc[UR8][R4.64], R16 ;  /* 0x0000001004009986 */ /* 0x0041e4000c101b08 */
[----:B0-----:R-:W-:Y:S05]  /*0640*/  @P0 EXIT ;  /* 0x000000000000094d */ /* 0x001fea0003800000 */
[----:B------:R-:W-:Y:S01]  /*0650*/  STG.E.64 desc[UR8][R6.64], R2 ;  /* 0x0000000206007986 */ /* 0x000fe2000c101b08 */
[----:B------:R-:W-:Y:S05]  /*0660*/  EXIT ;  /* 0x000000000000794d */ /* 0x000fea0003800000 */
.L_x_0:
[----:B------:R-:W-:-:S00]  /*0670*/  BRA `(.L_x_0) ;  /* 0xfffffffc00fc7947 */ /* 0x000fc0000383ffff */
[----:B------:R-:W-:-:S00]  /*0680*/  NOP ;  /* 0x0000000000007918 */ /* 0x000fc00000000000 */
[----:B------:R-:W-:-:S00]  /*0690*/  NOP ;  /* 0x0000000000007918 */ /* 0x000fc00000000000 */
[----:B------:R-:W-:-:S00]  /*06a0*/  NOP ;  /* 0x0000000000007918 */ /* 0x000fc00000000000 */
[----:B------:R-:W-:-:S00]  /*06b0*/  NOP ;  /* 0x0000000000007918 */ /* 0x000fc00000000000 */
[----:B------:R-:W-:-:S00]  /*06c0*/  NOP ;  /* 0x0000000000007918 */ /* 0x000fc00000000000 */
[----:B------:R-:W-:-:S00]  /*06d0*/  NOP ;  /* 0x0000000000007918 */ /* 0x000fc00000000000 */
[----:B------:R-:W-:-:S00]  /*06e0*/  NOP ;  /* 0x0000000000007918 */ /* 0x000fc00000000000 */
[----:B------:R-:W-:-:S00]  /*06f0*/  NOP ;  /* 0x0000000000007918 */ /* 0x000fc00000000000 */
.L_x_1:


//--------------------- .nv.global.init           --------------------------
	.section	.nv.global.init,"aw",@progbits
.nv.global.init:
	.type		_$_str,@object
	.size		_$_str,(_$_str_$_2 - _$_str)
_$_str:
        /*0000*/ 	.byte	0x5f, 0x5f, 0x43, 0x55, 0x44, 0x41, 0x5f, 0x46, 0x54, 0x5a, 0x00
	.type		_$_str_$_2,@object
	.size		_$_str_$_2,(.L_1 - _$_str_$_2)
_$_str_$_2:
        /*000b*/ 	.byte	0x5f, 0x5f, 0x43, 0x55, 0x44, 0x41, 0x5f, 0x50, 0x52, 0x45, 0x43, 0x5f, 0x53, 0x51, 0x52, 0x54
        /*001b*/ 	.byte	0x00
.L_1:


//--------------------- .nv.shared.triton_poi_fused__native_batch_norm_legit_no_training_convolution_relu_8 --------------------------
	.section	.nv.shared.triton_poi_fused__native_batch_norm_legit_no_training_convolution_relu_8,"aw",@nobits
	.sectionflags	@""
	.align	16
	.zero		1024


//--------------------- .nv.constant0.triton_poi_fused__native_batch_norm_legit_no_training_convolution_relu_8 --------------------------
	.section	.nv.constant0.triton_poi_fused__native_batch_norm_legit_no_training_convolution_relu_8,"a",@progbits
	.sectionflags	@""
	.align	4
.nv.constant0.triton_poi_fused__native_batch_norm_legit_no_training_convolution_relu_8:
	.zero		592
